//
// Generated by NVIDIA NVVM Compiler
//
// Compiler Build ID: CL-36424714
// Cuda compilation tools, release 13.0, V13.0.88
// Based on NVVM 20.0.0
//

.version 9.0
.target sm_100
.address_size 64

	// .globl	_Z5hellov
.extern .func  (.param .b32 func_retval0) vprintf
(
	.param .b64 vprintf_param_0,
	.param .b64 vprintf_param_1
)
;
.global .align 1 .b8 $str[62] = {72, 101, 121, 32, 116, 104, 101, 114, 101, 33, 32, 102, 114, 111, 109, 32, 98, 108, 111, 99, 107, 32, 37, 100, 44, 32, 40, 84, 104, 114, 101, 97, 100, 115, 32, 105, 110, 32, 98, 108, 111, 99, 107, 58, 32, 37, 100, 44, 32, 66, 108, 111, 99, 107, 115, 58, 32, 37, 100, 41, 10};

.visible .entry _Z5hellov()
{
	.local .align 8 .b8 	__local_depot0[16];
	.reg .b64 	%SP;
	.reg .b64 	%SPL;
	.reg .b32 	%r<6>;
	.reg .b64 	%rd<5>;

	mov.u64 	%SPL, __local_depot0;
	cvta.local.u64 	%SP, %SPL;
	add.u64 	%rd1, %SP, 0;
	add.u64 	%rd2, %SPL, 0;
	mov.u32 	%r1, %ctaid.x;
	mov.u32 	%r2, %ntid.x;
	mov.u32 	%r3, %nctaid.x;
	st.local.v2.u32 	[%rd2], {%r1, %r2};
	st.local.u32 	[%rd2+8], %r3;
	mov.u64 	%rd3, $str;
	cvta.global.u64 	%rd4, %rd3;
	{ // callseq 0, 0
	.param .b64 param0;
	st.param.b64 	[param0], %rd4;
	.param .b64 param1;
	st.param.b64 	[param1], %rd1;
	.param .b32 retval0;
	call.uni (retval0), 
	vprintf, 
	(
	param0, 
	param1
	);
	ld.param.b32 	%r4, [retval0];
	} // callseq 0
	ret;

}


// ===== COMPILED SASS (sm_100) =====

	.target	sm_100

	.elftype	@"ET_EXEC"


//--------------------- .note.nv.tkinfo           --------------------------
	.section	.note.nv.tkinfo,"",@"SHT_NOTE"
	.sectionflags	@"SHF_NOTE_NV_TKINFO"
	.tkinfo
        /*0018*/ 	.word	0x00000002
        /*0030*/ 	.string	""
        /*0030*/ 	.string	"ptxas"
        /*0030*/ 	.string	"Cuda compilation tools, release 13.0, V13.0.88"
        /*0030*/ 	.string	"Build cuda_13.0.r13.0/compiler.36424714_0"
        /*0030*/ 	.string	"-arch sm_100 -m 64 "



//--------------------- .note.nv.cuinfo           --------------------------
	.section	.note.nv.cuinfo,"",@"SHT_NOTE"
	.sectionflags	@"SHF_NOTE_NV_CUINFO"
        /*0018*/ 	.short	0x0002
        /*001a*/ 	.short	0x0064
        /*001c*/ 	.short	0x0082
	.zero		2


//--------------------- .nv.info                  --------------------------
	.section	.nv.info,"",@"SHT_CUDA_INFO"
	.align	4


	//----- nvinfo : EIATTR_REGCOUNT
	.align		4
        /*0000*/ 	.byte	0x04, 0x2f
        /*0002*/ 	.short	(.L_2 - .L_1)
	.align		4
.L_1:
        /*0004*/ 	.word	index@(_Z5hellov)
        /*0008*/ 	.word	0x00000018


	//----- nvinfo : EIATTR_FRAME_SIZE
	.align		4
.L_2:
        /*000c*/ 	.byte	0x04, 0x11
        /*000e*/ 	.short	(.L_4 - .L_3)
	.align		4
.L_3:
        /*0010*/ 	.word	index@(_Z5hellov)
        /*0014*/ 	.word	0x00000010


	//----- nvinfo : EIATTR_MIN_STACK_SIZE
	.align		4
.L_4:
        /*0018*/ 	.byte	0x04, 0x12
        /*001a*/ 	.short	(.L_6 - .L_5)
	.align		4
.L_5:
        /*001c*/ 	.word	index@(_Z5hellov)
        /*0020*/ 	.word	0x00000010
.L_6:


//--------------------- .nv.compat                --------------------------
	.section	.nv.compat,"",@"SHT_CUDA_COMPAT_INFO"
	.align	4
        /*0000*/ 	.byte	0x02, 0x09, 0x00, 0x00, 0x02, 0x02, 0x01, 0x00, 0x02, 0x05, 0x05, 0x00, 0x03, 0x07, 0x01, 0x01
        /*0010*/ 	.byte	0x02, 0x03, 0x00, 0x00, 0x02, 0x06, 0x01, 0x00, 0x04, 0x0b, 0x08, 0x00, 0x09, 0x00, 0x00, 0x00
        /*0020*/ 	.byte	0x00, 0x00, 0x00, 0x00


//--------------------- .nv.info._Z5hellov        --------------------------
	.section	.nv.info._Z5hellov,"",@"SHT_CUDA_INFO"
	.sectionflags	@""
	.align	4


	//----- nvinfo : EIATTR_CUDA_API_VERSION
	.align		4
        /*0000*/ 	.byte	0x04, 0x37
        /*0002*/ 	.short	(.L_8 - .L_7)
.L_7:
        /*0004*/ 	.word	0x00000082


	//----- nvinfo : EIATTR_SPARSE_MMA_MASK
	.align		4
.L_8:
        /*0008*/ 	.byte	0x03, 0x50
        /*000a*/ 	.short	0x0000


	//----- nvinfo : EIATTR_MAXREG_COUNT
	.align		4
        /*000c*/ 	.byte	0x03, 0x1b
        /*000e*/ 	.short	0x00ff


	//----- nvinfo : EIATTR_EXTERNS
	.align		4
        /*0010*/ 	.byte	0x04, 0x0f
        /*0012*/ 	.short	(.L_10 - .L_9)


	//   ....[0]....
	.align		4
.L_9:
        /*0014*/ 	.word	index@(vprintf)


	//----- nvinfo : EIATTR_MERCURY_ISA_VERSION
	.align		4
.L_10:
        /*0018*/ 	.byte	0x03, 0x5f
        /*001a*/ 	.short	0x0101


	//----- nvinfo : EIATTR_VRC_CTA_INIT_COUNT
	.align		4
        /*001c*/ 	.byte	0x02, 0x4a
	.zero		1
	.zero		1


	//----- nvinfo : EIATTR_SYSCALL_OFFSETS
	.align		4
        /*0020*/ 	.byte	0x04, 0x46
        /*0022*/ 	.short	(.L_12 - .L_11)


	//   ....[0]....
.L_11:
        /*0024*/ 	.word	0x00000110


	//----- nvinfo : EIATTR_EXIT_INSTR_OFFSETS
	.align		4
.L_12:
        /*0028*/ 	.byte	0x04, 0x1c
        /*002a*/ 	.short	(.L_14 - .L_13)


	//   ....[0]....
.L_13:
        /*002c*/ 	.word	0x00000120


	//----- nvinfo : EIATTR_SW_WAR
	.align		4
.L_14:
        /*0030*/ 	.byte	0x04, 0x36
        /*0032*/ 	.short	(.L_16 - .L_15)
.L_15:
        /*0034*/ 	.word	0x00000008
.L_16:


//--------------------- .nv.callgraph             --------------------------
	.section	.nv.callgraph,"",@"SHT_CUDA_CALLGRAPH"
	.align	4
	.sectionentsize	8
	.align		4
        /*0000*/ 	.word	0x00000000
	.align		4
        /*0004*/ 	.word	0xffffffff
	.align		4
        /*0008*/ 	.word	index@(_Z5hellov)
	.align		4
        /*000c*/ 	.word	index@(vprintf)
	.align		4
        /*0010*/ 	.word	0x00000000
	.align		4
        /*0014*/ 	.word	0xfffffffe
	.align		4
        /*0018*/ 	.word	0x00000000
	.align		4
        /*001c*/ 	.word	0xfffffffd
	.align		4
        /*0020*/ 	.word	0x00000000
	.align		4
        /*0024*/ 	.word	0xfffffffc


//--------------------- .nv.constant4             --------------------------
	.section	.nv.constant4,"a",@progbits
	.align	8
	.align		8
.nv.constant4:
        /*0000*/ 	.dword	vprintf
	.align		8
        /*0008*/ 	.dword	$str


//--------------------- .text._Z5hellov           --------------------------
	.section	.text._Z5hellov,"ax",@progbits
	.align	128
        .global         _Z5hellov
        .type           _Z5hellov,@function
        .size           _Z5hellov,(.L_x_2 - _Z5hellov)
        .other          _Z5hellov,@"STO_CUDA_ENTRY STV_DEFAULT"
_Z5hellov:
.text._Z5hellov:
[----:B------:R-:W0:Y:S01]  /*0000*/  LDC R1, c[0x0][0x37c] ;  /* 0x0000df00ff017b82 */ /* 0x000e220000000800 */
[----:B------:R-:W1:Y:S01]  /*0010*/  S2R R8, SR_CTAID.X ;  /* 0x0000000000087919 */ /* 0x000e620000002500 */
[----:B------:R-:W2:Y:S06]  /*0020*/  LDCU UR5, c[0x0][0x2fc] ;  /* 0x00005f80ff0577ac */ /* 0x000eac0008000800 */
[----:B------:R-:W1:Y:S01]  /*0030*/  LDC R9, c[0x0][0x360] ;  /* 0x0000d800ff097b82 */ /* 0x000e620000000800 */
[----:B0-----:R-:W-:Y:S01]  /*0040*/  VIADD R1, R1, 0xfffffff0 ;  /* 0xfffffff001017836 */ /* 0x001fe20000000000 */
[----:B------:R-:W-:Y:S01]  /*0050*/  MOV R0, 0x0 ;  /* 0x0000000000007802 */ /* 0x000fe20000000f00 */
[----:B------:R-:W0:Y:S01]  /*0060*/  LDCU UR4, c[0x0][0x2f8] ;  /* 0x00005f00ff0477ac */ /* 0x000e220008000800 */
[----:B------:R-:W3:Y:S04]  /*0070*/  LDCU.64 UR6, c[0x4][0x8] ;  /* 0x01000100ff0677ac */ /* 0x000ee80008000a00 */
[----:B------:R-:W4:Y:S08]  /*0080*/  LDC R10, c[0x0][0x370] ;  /* 0x0000dc00ff0a7b82 */ /* 0x000f300000000800 */
[----:B------:R5:W5:Y:S01]  /*0090*/  LDC.64 R2, c[0x4][R0] ;  /* 0x0100000000027b82 */ /* 0x000b620000000a00 */
[----:B0-----:R-:W-:Y:S01]  /*00a0*/  IADD3 R6, P0, PT, R1, UR4, RZ ;  /* 0x0000000401067c10 */ /* 0x001fe2000ff1e0ff */
[----:B---3--:R-:W-:Y:S01]  /*00b0*/  IMAD.U32 R4, RZ, RZ, UR6 ;  /* 0x00000006ff047e24 */ /* 0x008fe2000f8e00ff */
[----:B------:R-:W-:-:S03]  /*00c0*/  MOV R5, UR7 ;  /* 0x0000000700057c02 */ /* 0x000fc60008000f00 */
[----:B--2---:R-:W-:Y:S01]  /*00d0*/  IMAD.X R7, RZ, RZ, UR5, P0 ;  /* 0x00000005ff077e24 */ /* 0x004fe200080e06ff */
[----:B-1----:R0:W-:Y:S04]  /*00e0*/  STL.64 [R1], R8 ;  /* 0x0000000801007387 */ /* 0x0021e80000100a00 */
[----:B----4-:R0:W-:Y:S03]  /*00f0*/  STL [R1+0x8], R10 ;  /* 0x0000080a01007387 */ /* 0x0101e60000100800 */
[----:B------:R-:W-:-:S07]  /*0100*/  LEPC R20, `(.L_x_0) ;  /* 0x000000001014794e */ /* 0x000fce0000000000 */
[----:B0----5:R-:W-:Y:S05]  /*0110*/  CALL.ABS.NOINC R2 ;  /* 0x0000000002007343 */ /* 0x021fea0003c00000 */
.L_x_0:
[----:B------:R-:W-:Y:S05]  /*0120*/  EXIT ;  /* 0x000000000000794d */ /* 0x000fea0003800000 */
.L_x_1:
[----:B------:R-:W-:-:S00]  /*0130*/  BRA `(.L_x_1) ;  /* 0xfffffffc00fc7947 */ /* 0x000fc0000383ffff */
[----:B------:R-:W-:-:S00]  /*0140*/  NOP ;  /* 0x0000000000007918 */ /* 0x000fc00000000000 */
        /* <DEDUP_REMOVED lines=11> */
.L_x_2:


//--------------------- .nv.global.init           --------------------------
	.section	.nv.global.init,"aw",@progbits
.nv.global.init:
	.type		$str,@object
	.size		$str,(.L_0 - $str)
$str:
        /*0000*/ 	.byte	0x48, 0x65, 0x79, 0x20, 0x74, 0x68, 0x65, 0x72, 0x65, 0x21, 0x20, 0x66, 0x72, 0x6f, 0x6d, 0x20
        /*0010*/ 	.byte	0x62, 0x6c, 0x6f, 0x63, 0x6b, 0x20, 0x25, 0x64, 0x2c, 0x20, 0x28, 0x54, 0x68, 0x72, 0x65, 0x61
        /*0020*/ 	.byte	0x64, 0x73, 0x20, 0x69, 0x6e, 0x20, 0x62, 0x6c, 0x6f, 0x63, 0x6b, 0x3a, 0x20, 0x25, 0x64, 0x2c
        /*0030*/ 	.byte	0x20, 0x42, 0x6c, 0x6f, 0x63, 0x6b, 0x73, 0x3a, 0x20, 0x25, 0x64, 0x29, 0x0a, 0x00
.L_0:


//--------------------- .nv.shared.reserved.0     --------------------------
	.section	.nv.shared.reserved.0,"aw",@nobits
	.weak		__nv_reservedSMEM_offset_0_alias
	.size		__nv_reservedSMEM_offset_0_alias, 0, 64
	.other		__nv_reservedSMEM_offset_0_alias,@"STO_CUDA_RESERVED_SHARED STV_DEFAULT"
__nv_reservedSMEM_offset_0_alias:
	.zero		0
	.zero		64


//--------------------- .nv.constant0._Z5hellov   --------------------------
	.section	.nv.constant0._Z5hellov,"a",@progbits
	.sectionflags	@""
	.align	4
.nv.constant0._Z5hellov:
	.zero		896


//--------------------- SYMBOLS --------------------------

	.type		.nv.reservedSmem.offset0,@object
	.size		.nv.reservedSmem.offset0,0x4
	.type		vprintf,@function
